//
// Generated by NVIDIA NVVM Compiler
//
// Compiler Build ID: CL-36424714
// Cuda compilation tools, release 13.0, V13.0.88
// Based on NVVM 20.0.0
//

.version 9.0
.target sm_100
.address_size 64

	// .globl	_Z1fPiS_S_

.visible .entry _Z1fPiS_S_(
	.param .u64 .ptr .align 1 _Z1fPiS_S__param_0,
	.param .u64 .ptr .align 1 _Z1fPiS_S__param_1,
	.param .u64 .ptr .align 1 _Z1fPiS_S__param_2
)
{
	.reg .pred 	%p<2>;
	.reg .b32 	%r<8>;
	.reg .b64 	%rd<11>;

	ld.param.u64 	%rd1, [_Z1fPiS_S__param_0];
	ld.param.u64 	%rd2, [_Z1fPiS_S__param_1];
	ld.param.u64 	%rd3, [_Z1fPiS_S__param_2];
	mov.u32 	%r2, %ntid.x;
	mov.u32 	%r3, %ctaid.x;
	mov.u32 	%r4, %tid.x;
	mad.lo.s32 	%r1, %r2, %r3, %r4;
	setp.gt.s32 	%p1, %r1, 65535;
	@%p1 bra 	$L__BB0_2;
	cvta.to.global.u64 	%rd4, %rd1;
	cvta.to.global.u64 	%rd5, %rd2;
	cvta.to.global.u64 	%rd6, %rd3;
	mul.wide.s32 	%rd7, %r1, 4;
	add.s64 	%rd8, %rd4, %rd7;
	ld.global.u32 	%r5, [%rd8];
	add.s64 	%rd9, %rd5, %rd7;
	ld.global.u32 	%r6, [%rd9];
	add.s32 	%r7, %r6, %r5;
	add.s64 	%rd10, %rd6, %rd7;
	st.global.u32 	[%rd10], %r7;
$L__BB0_2:
	ret;

}


// ===== COMPILED SASS (sm_100) =====

	.target	sm_100

	.elftype	@"ET_EXEC"


//--------------------- .note.nv.tkinfo           --------------------------
	.section	.note.nv.tkinfo,"",@"SHT_NOTE"
	.sectionflags	@"SHF_NOTE_NV_TKINFO"
	.tkinfo
        /*0018*/ 	.word	0x00000002
        /*0030*/ 	.string	""
        /*0030*/ 	.string	"ptxas"
        /*0030*/ 	.string	"Cuda compilation tools, release 13.0, V13.0.88"
        /*0030*/ 	.string	"Build cuda_13.0.r13.0/compiler.36424714_0"
        /*0030*/ 	.string	"-arch sm_100 -m 64 "



//--------------------- .note.nv.cuinfo           --------------------------
	.section	.note.nv.cuinfo,"",@"SHT_NOTE"
	.sectionflags	@"SHF_NOTE_NV_CUINFO"
        /*0018*/ 	.short	0x0002
        /*001a*/ 	.short	0x0064
        /*001c*/ 	.short	0x0082
	.zero		2


//--------------------- .nv.info                  --------------------------
	.section	.nv.info,"",@"SHT_CUDA_INFO"
	.align	4


	//----- nvinfo : EIATTR_REGCOUNT
	.align		4
        /*0000*/ 	.byte	0x04, 0x2f
        /*0002*/ 	.short	(.L_1 - .L_0)
	.align		4
.L_0:
        /*0004*/ 	.word	index@(_Z1fPiS_S_)
        /*0008*/ 	.word	0x0000000c


	//----- nvinfo : EIATTR_FRAME_SIZE
	.align		4
.L_1:
        /*000c*/ 	.byte	0x04, 0x11
        /*000e*/ 	.short	(.L_3 - .L_2)
	.align		4
.L_2:
        /*0010*/ 	.word	index@(_Z1fPiS_S_)
        /*0014*/ 	.word	0x00000000


	//----- nvinfo : EIATTR_MIN_STACK_SIZE
	.align		4
.L_3:
        /*0018*/ 	.byte	0x04, 0x12
        /*001a*/ 	.short	(.L_5 - .L_4)
	.align		4
.L_4:
        /*001c*/ 	.word	index@(_Z1fPiS_S_)
        /*0020*/ 	.word	0x00000000
.L_5:


//--------------------- .nv.compat                --------------------------
	.section	.nv.compat,"",@"SHT_CUDA_COMPAT_INFO"
	.align	4
        /*0000*/ 	.byte	0x02, 0x09, 0x00, 0x00, 0x02, 0x02, 0x01, 0x00, 0x02, 0x05, 0x05, 0x00, 0x03, 0x07, 0x01, 0x01
        /*0010*/ 	.byte	0x02, 0x03, 0x00, 0x00, 0x02, 0x06, 0x01, 0x00, 0x04, 0x0b, 0x08, 0x00, 0x09, 0x00, 0x00, 0x00
        /*0020*/ 	.byte	0x00, 0x00, 0x00, 0x00


//--------------------- .nv.info._Z1fPiS_S_       --------------------------
	.section	.nv.info._Z1fPiS_S_,"",@"SHT_CUDA_INFO"
	.sectionflags	@""
	.align	4


	//----- nvinfo : EIATTR_CUDA_API_VERSION
	.align		4
        /*0000*/ 	.byte	0x04, 0x37
        /*0002*/ 	.short	(.L_7 - .L_6)
.L_6:
        /*0004*/ 	.word	0x00000082


	//----- nvinfo : EIATTR_KPARAM_INFO
	.align		4
.L_7:
        /*0008*/ 	.byte	0x04, 0x17
        /*000a*/ 	.short	(.L_9 - .L_8)
.L_8:
        /*000c*/ 	.word	0x00000000
        /*0010*/ 	.short	0x0002
        /*0012*/ 	.short	0x0010
        /*0014*/ 	.byte	0x00, 0xf5, 0x21, 0x00


	//----- nvinfo : EIATTR_KPARAM_INFO
	.align		4
.L_9:
        /*0018*/ 	.byte	0x04, 0x17
        /*001a*/ 	.short	(.L_11 - .L_10)
.L_10:
        /*001c*/ 	.word	0x00000000
        /*0020*/ 	.short	0x0001
        /*0022*/ 	.short	0x0008
        /*0024*/ 	.byte	0x00, 0xf5, 0x21, 0x00


	//----- nvinfo : EIATTR_KPARAM_INFO
	.align		4
.L_11:
        /*0028*/ 	.byte	0x04, 0x17
        /*002a*/ 	.short	(.L_13 - .L_12)
.L_12:
        /*002c*/ 	.word	0x00000000
        /*0030*/ 	.short	0x0000
        /*0032*/ 	.short	0x0000
        /*0034*/ 	.byte	0x00, 0xf5, 0x21, 0x00


	//----- nvinfo : EIATTR_SPARSE_MMA_MASK
	.align		4
.L_13:
        /*0038*/ 	.byte	0x03, 0x50
        /*003a*/ 	.short	0x0000


	//----- nvinfo : EIATTR_MAXREG_COUNT
	.align		4
        /*003c*/ 	.byte	0x03, 0x1b
        /*003e*/ 	.short	0x00ff


	//----- nvinfo : EIATTR_MERCURY_ISA_VERSION
	.align		4
        /*0040*/ 	.byte	0x03, 0x5f
        /*0042*/ 	.short	0x0101


	//----- nvinfo : EIATTR_VRC_CTA_INIT_COUNT
	.align		4
        /*0044*/ 	.byte	0x02, 0x4a
	.zero		1
	.zero		1


	//----- nvinfo : EIATTR_EXIT_INSTR_OFFSETS
	.align		4
        /*0048*/ 	.byte	0x04, 0x1c
        /*004a*/ 	.short	(.L_15 - .L_14)


	//   ....[0]....
.L_14:
        /*004c*/ 	.word	0x00000060


	//   ....[1]....
        /*0050*/ 	.word	0x00000120


	//----- nvinfo : EIATTR_CBANK_PARAM_SIZE
	.align		4
.L_15:
        /*0054*/ 	.byte	0x03, 0x19
        /*0056*/ 	.short	0x0018


	//----- nvinfo : EIATTR_PARAM_CBANK
	.align		4
        /*0058*/ 	.byte	0x04, 0x0a
        /*005a*/ 	.short	(.L_17 - .L_16)
	.align		4
.L_16:
        /*005c*/ 	.word	index@(.nv.constant0._Z1fPiS_S_)
        /*0060*/ 	.short	0x0380
        /*0062*/ 	.short	0x0018


	//----- nvinfo : EIATTR_SW_WAR
	.align		4
.L_17:
        /*0064*/ 	.byte	0x04, 0x36
        /*0066*/ 	.short	(.L_19 - .L_18)
.L_18:
        /*0068*/ 	.word	0x00000008
.L_19:


//--------------------- .nv.callgraph             --------------------------
	.section	.nv.callgraph,"",@"SHT_CUDA_CALLGRAPH"
	.align	4
	.sectionentsize	8
	.align		4
        /*0000*/ 	.word	0x00000000
	.align		4
        /*0004*/ 	.word	0xffffffff
	.align		4
        /*0008*/ 	.word	0x00000000
	.align		4
        /*000c*/ 	.word	0xfffffffe
	.align		4
        /*0010*/ 	.word	0x00000000
	.align		4
        /*0014*/ 	.word	0xfffffffd
	.align		4
        /*0018*/ 	.word	0x00000000
	.align		4
        /*001c*/ 	.word	0xfffffffc


//--------------------- .text._Z1fPiS_S_          --------------------------
	.section	.text._Z1fPiS_S_,"ax",@progbits
	.align	128
        .global         _Z1fPiS_S_
        .type           _Z1fPiS_S_,@function
        .size           _Z1fPiS_S_,(.L_x_1 - _Z1fPiS_S_)
        .other          _Z1fPiS_S_,@"STO_CUDA_ENTRY STV_DEFAULT"
_Z1fPiS_S_:
.text._Z1fPiS_S_:
[----:B------:R-:W-:Y:S01]  /*0000*/  LDC R1, c[0x0][0x37c] ;  /* 0x0000df00ff017b82 */ /* 0x000fe20000000800 */
[----:B------:R-:W0:Y:S01]  /*0010*/  S2R R9, SR_CTAID.X ;  /* 0x0000000000097919 */ /* 0x000e220000002500 */
[----:B------:R-:W0:Y:S01]  /*0020*/  LDCU UR4, c[0x0][0x360] ;  /* 0x00006c00ff0477ac */ /* 0x000e220008000800 */
[----:B------:R-:W0:Y:S02]  /*0030*/  S2R R0, SR_TID.X ;  /* 0x0000000000007919 */ /* 0x000e240000002100 */
[----:B0-----:R-:W-:-:S05]  /*0040*/  IMAD R9, R9, UR4, R0 ;  /* 0x0000000409097c24 */ /* 0x001fca000f8e0200 */
[----:B------:R-:W-:-:S13]  /*0050*/  ISETP.GT.AND P0, PT, R9, 0xffff, PT ;  /* 0x0000ffff0900780c */ /* 0x000fda0003f04270 */
[----:B------:R-:W-:Y:S05]  /*0060*/  @P0 EXIT ;  /* 0x000000000000094d */ /* 0x000fea0003800000 */
[----:B------:R-:W0:Y:S01]  /*0070*/  LDC.64 R2, c[0x0][0x380] ;  /* 0x0000e000ff027b82 */ /* 0x000e220000000a00 */
[----:B------:R-:W1:Y:S07]  /*0080*/  LDCU.64 UR4, c[0x0][0x358] ;  /* 0x00006b00ff0477ac */ /* 0x000e6e0008000a00 */
[----:B------:R-:W2:Y:S08]  /*0090*/  LDC.64 R4, c[0x0][0x388] ;  /* 0x0000e200ff047b82 */ /* 0x000eb00000000a00 */
[----:B------:R-:W3:Y:S01]  /*00a0*/  LDC.64 R6, c[0x0][0x390] ;  /* 0x0000e400ff067b82 */ /* 0x000ee20000000a00 */
[----:B0-----:R-:W-:-:S06]  /*00b0*/  IMAD.WIDE R2, R9, 0x4, R2 ;  /* 0x0000000409027825 */ /* 0x001fcc00078e0202 */
[----:B-1----:R-:W4:Y:S01]  /*00c0*/  LDG.E R2, desc[UR4][R2.64] ;  /* 0x0000000402027981 */ /* 0x002f22000c1e1900 */
[----:B--2---:R-:W-:-:S06]  /*00d0*/  IMAD.WIDE R4, R9, 0x4, R4 ;  /* 0x0000000409047825 */ /* 0x004fcc00078e0204 */
[----:B------:R-:W4:Y:S01]  /*00e0*/  LDG.E R5, desc[UR4][R4.64] ;  /* 0x0000000404057981 */ /* 0x000f22000c1e1900 */
[----:B---3--:R-:W-:Y:S01]  /*00f0*/  IMAD.WIDE R6, R9, 0x4, R6 ;  /* 0x0000000409067825 */ /* 0x008fe200078e0206 */
[----:B----4-:R-:W-:-:S05]  /*0100*/  IADD3 R9, PT, PT, R2, R5, RZ ;  /* 0x0000000502097210 */ /* 0x010fca0007ffe0ff */
[----:B------:R-:W-:Y:S01]  /*0110*/  STG.E desc[UR4][R6.64], R9 ;  /* 0x0000000906007986 */ /* 0x000fe2000c101904 */
[----:B------:R-:W-:Y:S05]  /*0120*/  EXIT ;  /* 0x000000000000794d */ /* 0x000fea0003800000 */
.L_x_0:
[----:B------:R-:W-:-:S00]  /*0130*/  BRA `(.L_x_0) ;  /* 0xfffffffc00fc7947 */ /* 0x000fc0000383ffff */
[----:B------:R-:W-:-:S00]  /*0140*/  NOP ;  /* 0x0000000000007918 */ /* 0x000fc00000000000 */
        /* <DEDUP_REMOVED lines=11> */
.L_x_1:


//--------------------- .nv.shared.reserved.0     --------------------------
	.section	.nv.shared.reserved.0,"aw",@nobits
	.weak		__nv_reservedSMEM_offset_0_alias
	.size		__nv_reservedSMEM_offset_0_alias, 0, 64
	.other		__nv_reservedSMEM_offset_0_alias,@"STO_CUDA_RESERVED_SHARED STV_DEFAULT"
__nv_reservedSMEM_offset_0_alias:
	.zero		0
	.zero		64


//--------------------- .nv.constant0._Z1fPiS_S_  --------------------------
	.section	.nv.constant0._Z1fPiS_S_,"a",@progbits
	.sectionflags	@""
	.align	4
.nv.constant0._Z1fPiS_S_:
	.zero		920


//--------------------- SYMBOLS --------------------------

	.type		.nv.reservedSmem.offset0,@object
	.size		.nv.reservedSmem.offset0,0x4
